	.headerflags	@"EF_CUDA_TEXMODE_UNIFIED EF_CUDA_64BIT_ADDRESS EF_CUDA_ACCELERATORS EF_CUDA_SM90 EF_CUDA_VIRTUAL_SM(EF_CUDA_SM90)"
	.elftype	@"ET_EXEC"


//--------------------- .nv.info                  --------------------------
	.section	.nv.info,"",@"SHT_CUDA_INFO"
	.align	4


	//----- nvinfo : EIATTR_REGCOUNT
	.align		4
        /*0000*/ 	.byte	0x04, 0x2f
        /*0002*/ 	.short	(.L_1 - .L_0)
	.align		4
.L_0:
        /*0004*/ 	.word	index@(triton_poi_fused_convolution_25)
        /*0008*/ 	.word	0x0000000e


	//----- nvinfo : EIATTR_MIN_STACK_SIZE
	.align		4
.L_1:
        /*000c*/ 	.byte	0x04, 0x12
        /*000e*/ 	.short	(.L_3 - .L_2)
	.align		4
.L_2:
        /*0010*/ 	.word	index@(triton_poi_fused_convolution_25)
        /*0014*/ 	.word	0x00000000


	//----- nvinfo : EIATTR_FRAME_SIZE
	.align		4
.L_3:
        /*0018*/ 	.byte	0x04, 0x11
        /*001a*/ 	.short	(.L_5 - .L_4)
	.align		4
.L_4:
        /*001c*/ 	.word	index@(triton_poi_fused_convolution_25)
        /*0020*/ 	.word	0x00000000


	//----- nvinfo : EIATTR_MIN_STACK_SIZE
	.align		4
.L_5:
        /*0024*/ 	.byte	0x04, 0x12
        /*0026*/ 	.short	(.L_7 - .L_6)
	.align		4
.L_6:
        /*0028*/ 	.word	index@(triton_poi_fused_convolution_25)
        /*002c*/ 	.word	0x00000000
.L_7:


//--------------------- .nv.info.triton_poi_fused_convolution_25 --------------------------
	.section	.nv.info.triton_poi_fused_convolution_25,"",@"SHT_CUDA_INFO"
	.sectionflags	@""
	.align	4


	//----- nvinfo : EIATTR_CUDA_API_VERSION
	.align		4
        /*0000*/ 	.byte	0x04, 0x37
        /*0002*/ 	.short	(.L_9 - .L_8)
.L_8:
        /*0004*/ 	.word	0x0000007c


	//----- nvinfo : EIATTR_KPARAM_INFO
	.align		4
.L_9:
        /*0008*/ 	.byte	0x04, 0x17
        /*000a*/ 	.short	(.L_11 - .L_10)
.L_10:
        /*000c*/ 	.word	0x00000000
        /*0010*/ 	.short	0x0002
        /*0012*/ 	.short	0x0010
        /*0014*/ 	.byte	0x00, 0xf0, 0x11, 0x00


	//----- nvinfo : EIATTR_KPARAM_INFO
	.align		4
.L_11:
        /*0018*/ 	.byte	0x04, 0x17
        /*001a*/ 	.short	(.L_13 - .L_12)
.L_12:
        /*001c*/ 	.word	0x00000000
        /*0020*/ 	.short	0x0001
        /*0022*/ 	.short	0x0008
        /*0024*/ 	.byte	0x00, 0xf4, 0x21, 0x00


	//----- nvinfo : EIATTR_KPARAM_INFO
	.align		4
.L_13:
        /*0028*/ 	.byte	0x04, 0x17
        /*002a*/ 	.short	(.L_15 - .L_14)
.L_14:
        /*002c*/ 	.word	0x00000000
        /*0030*/ 	.short	0x0000
        /*0032*/ 	.short	0x0000
        /*0034*/ 	.byte	0x00, 0xf4, 0x21, 0x00


	//----- nvinfo : EIATTR_SPARSE_MMA_MASK
	.align		4
.L_15:
        /*0038*/ 	.byte	0x03, 0x50
        /*003a*/ 	.short	0x0000


	//----- nvinfo : EIATTR_MAXREG_COUNT
	.align		4
        /*003c*/ 	.byte	0x03, 0x1b
        /*003e*/ 	.short	0x00ff


	//----- nvinfo : EIATTR_EXIT_INSTR_OFFSETS
	.align		4
        /*0040*/ 	.byte	0x04, 0x1c
        /*0042*/ 	.short	(.L_17 - .L_16)


	//   ....[0]....
.L_16:
        /*0044*/ 	.word	0x00000170


	//----- nvinfo : EIATTR_REQNTID
	.align		4
.L_17:
        /*0048*/ 	.byte	0x04, 0x10
        /*004a*/ 	.short	(.L_19 - .L_18)
.L_18:
        /*004c*/ 	.word	0x00000080
        /*0050*/ 	.word	0x00000001
        /*0054*/ 	.word	0x00000001


	//----- nvinfo : EIATTR_CBANK_PARAM_SIZE
	.align		4
.L_19:
        /*0058*/ 	.byte	0x03, 0x19
        /*005a*/ 	.short	0x0014


	//----- nvinfo : EIATTR_PARAM_CBANK
	.align		4
        /*005c*/ 	.byte	0x04, 0x0a
        /*005e*/ 	.short	(.L_21 - .L_20)
	.align		4
.L_20:
        /*0060*/ 	.word	index@(.nv.constant0.triton_poi_fused_convolution_25)
        /*0064*/ 	.short	0x0210
        /*0066*/ 	.short	0x0014


	//----- nvinfo : EIATTR_SW_WAR
	.align		4
.L_21:
        /*0068*/ 	.byte	0x04, 0x36
        /*006a*/ 	.short	(.L_23 - .L_22)
.L_22:
        /*006c*/ 	.word	0x00000008
.L_23:


//--------------------- .nv.callgraph             --------------------------
	.section	.nv.callgraph,"",@"SHT_CUDA_CALLGRAPH"
	.align	4
	.sectionentsize	8
	.align		4
        /*0000*/ 	.word	0x00000000
	.align		4
        /*0004*/ 	.word	0xffffffff
	.align		4
        /*0008*/ 	.word	0x00000000
	.align		4
        /*000c*/ 	.word	0xfffffffe
	.align		4
        /*0010*/ 	.word	0x00000000
	.align		4
        /*0014*/ 	.word	0xfffffffd
	.align		4
        /*0018*/ 	.word	0x00000000
	.align		4
        /*001c*/ 	.word	0xfffffffc


//--------------------- .text.triton_poi_fused_convolution_25 --------------------------
	.section	.text.triton_poi_fused_convolution_25,"ax",@progbits
	.align	128
        .global         triton_poi_fused_convolution_25
        .type           triton_poi_fused_convolution_25,@function
        .size           triton_poi_fused_convolution_25,(.L_x_1 - triton_poi_fused_convolution_25)
        .other          triton_poi_fused_convolution_25,@"STO_CUDA_ENTRY STV_DEFAULT"
triton_poi_fused_convolution_25:
.text.triton_poi_fused_convolution_25:
[----:B------:R-:W-:Y:S01]  /*0000*/  LDC R1, c[0x0][0x28] ;  /* 0x00000a00ff017b82 */ /* 0x000fe20000000800 */
[----:B------:R-:W1:Y:S07]  /*0010*/  S2R R0, SR_TID.X ;  /* 0x0000000000007919 */ /* 0x000e6e0000002100 */
[----:B------:R-:W2:Y:S01]  /*0020*/  LDC.64 R4, c[0x0][0x218] ;  /* 0x00008600ff047b82 */ /* 0x000ea20000000a00 */
[----:B------:R-:W-:Y:S01]  /*0030*/  ULDC.64 UR4, c[0x0][0x208] ;  /* 0x0000820000047ab9 */ /* 0x000fe20000000a00 */
[----:B------:R-:W3:Y:S06]  /*0040*/  S2R R7, SR_CTAID.X ;  /* 0x0000000000077919 */ /* 0x000eec0000002500 */
[----:B------:R-:W4:Y:S01]  /*0050*/  LDC.64 R2, c[0x0][0x210] ;  /* 0x00008400ff027b82 */ /* 0x000f220000000a00 */
[----:B-1----:R-:W-:-:S04]  /*0060*/  SHF.L.U32 R0, R0, 0x2, RZ ;  /* 0x0000000200007819 */ /* 0x002fc800000006ff */
[----:B------:R-:W-:Y:S02]  /*0070*/  LOP3.LUT R0, R0, 0x1fc, RZ, 0xc0, !PT ;  /* 0x000001fc00007812 */ /* 0x000fe400078ec0ff */
[----:B---3--:R-:W-:Y:S02]  /*0080*/  SHF.R.S32.HI R6, RZ, 0x16, R7 ;  /* 0x00000016ff067819 */ /* 0x008fe40000011407 */
[----:B------:R-:W-:Y:S02]  /*0090*/  LEA R7, R7, R0, 0x9 ;  /* 0x0000000007077211 */ /* 0x000fe400078e48ff */
[----:B------:R-:W-:-:S03]  /*00a0*/  SGXT R0, R6, 0x1 ;  /* 0x000000010600781a */ /* 0x000fc60000000200 */
[----:B----4-:R-:W-:Y:S01]  /*00b0*/  IMAD.WIDE R2, R7, 0x4, R2 ;  /* 0x0000000407027825 */ /* 0x010fe200078e0202 */
[----:B------:R-:W-:-:S04]  /*00c0*/  LEA.HI R0, R0, R7, RZ, 0x9 ;  /* 0x0000000700007211 */ /* 0x000fc800078f48ff */
[----:B------:R-:W-:-:S04]  /*00d0*/  LOP3.LUT R0, R0, 0xfffffe00, RZ, 0xc0, !PT ;  /* 0xfffffe0000007812 */ /* 0x000fc800078ec0ff */
[----:B------:R-:W-:-:S05]  /*00e0*/  IADD3 R9, R7, -R0, RZ ;  /* 0x8000000007097210 */ /* 0x000fca0007ffe0ff */
[----:B--2---:R-:W-:Y:S02]  /*00f0*/  IMAD.WIDE R4, R9, 0x4, R4 ;  /* 0x0000000409047825 */ /* 0x004fe400078e0204 */
[----:B------:R-:W2:Y:S04]  /*0100*/  LDG.E.128 R8, desc[UR4][R2.64] ;  /* 0x0000000402087981 */ /* 0x000ea8000c1e1d00 */
[----:B------:R-:W2:Y:S02]  /*0110*/  LDG.E.EL.128 R4, desc[UR4][R4.64] ;  /* 0x0000000404047981 */ /* 0x000ea4000c2e1d00 */
[----:B--2---:R-:W-:Y:S01]  /*0120*/  FADD R8, R8, R4 ;  /* 0x0000000408087221 */ /* 0x004fe20000000000 */
[----:B------:R-:W-:Y:S01]  /*0130*/  FADD R9, R9, R5 ;  /* 0x0000000509097221 */ /* 0x000fe20000000000 */
[----:B------:R-:W-:Y:S01]  /*0140*/  FADD R10, R10, R6 ;  /* 0x000000060a0a7221 */ /* 0x000fe20000000000 */
[----:B------:R-:W-:-:S05]  /*0150*/  FADD R11, R11, R7 ;  /* 0x000000070b0b7221 */ /* 0x000fca0000000000 */
[----:B------:R-:W-:Y:S01]  /*0160*/  STG.E.128 desc[UR4][R2.64], R8 ;  /* 0x0000000802007986 */ /* 0x000fe2000c101d04 */
[----:B------:R-:W-:Y:S05]  /*0170*/  EXIT ;  /* 0x000000000000794d */ /* 0x000fea0003800000 */
.L_x_0:
[----:B------:R-:W-:-:S00]  /*0180*/  BRA `(.L_x_0) ;  /* 0xfffffffc00fc7947 */ /* 0x000fc0000383ffff */
[----:B------:R-:W-:-:S00]  /*0190*/  NOP ;  /* 0x0000000000007918 */ /* 0x000fc00000000000 */
        /* <DEDUP_REMOVED lines=14> */
.L_x_1:


//--------------------- .nv.constant0.triton_poi_fused_convolution_25 --------------------------
	.section	.nv.constant0.triton_poi_fused_convolution_25,"a",@progbits
	.sectionflags	@""
	.align	4
.nv.constant0.triton_poi_fused_convolution_25:
	.zero		548
